//
// Generated by NVIDIA NVVM Compiler
//
// Compiler Build ID: CL-36424714
// Cuda compilation tools, release 13.0, V13.0.88
// Based on NVVM 20.0.0
//

.version 9.0
.target sm_100
.address_size 64

	// .globl	_Z6kernelPfi

.visible .entry _Z6kernelPfi(
	.param .u64 .ptr .align 1 _Z6kernelPfi_param_0,
	.param .u32 _Z6kernelPfi_param_1
)
{
	.reg .pred 	%p<3>;
	.reg .b32 	%r<11>;
	.reg .b32 	%f<102>;
	.reg .b64 	%rd<5>;

	ld.param.u64 	%rd2, [_Z6kernelPfi_param_0];
	ld.param.u32 	%r6, [_Z6kernelPfi_param_1];
	mov.u32 	%r7, %tid.x;
	mov.u32 	%r1, %ntid.x;
	mov.u32 	%r8, %ctaid.x;
	mad.lo.s32 	%r10, %r1, %r8, %r7;
	setp.ge.s32 	%p1, %r10, %r6;
	@%p1 bra 	$L__BB0_3;
	mov.u32 	%r9, %nctaid.x;
	mul.lo.s32 	%r3, %r9, %r1;
	cvta.to.global.u64 	%rd1, %rd2;
$L__BB0_2:
	mul.wide.s32 	%rd3, %r10, 4;
	add.s64 	%rd4, %rd1, %rd3;
	ld.global.f32 	%f1, [%rd4];
	add.f32 	%f2, %f1, 0f3F800000;
	add.f32 	%f3, %f2, %f2;
	mul.f32 	%f4, %f3, 0f40400000;
	mul.f32 	%f5, %f4, 0f40800000;
	mul.f32 	%f6, %f5, 0f40A00000;
	mul.f32 	%f7, %f6, 0f40C00000;
	mul.f32 	%f8, %f7, 0f40E00000;
	mul.f32 	%f9, %f8, 0f41000000;
	mul.f32 	%f10, %f9, 0f41100000;
	mul.f32 	%f11, %f10, 0f41200000;
	mul.f32 	%f12, %f11, 0f41300000;
	mul.f32 	%f13, %f12, 0f41400000;
	mul.f32 	%f14, %f13, 0f41500000;
	mul.f32 	%f15, %f14, 0f41600000;
	mul.f32 	%f16, %f15, 0f41700000;
	mul.f32 	%f17, %f16, 0f41800000;
	mul.f32 	%f18, %f17, 0f41880000;
	mul.f32 	%f19, %f18, 0f41900000;
	mul.f32 	%f20, %f19, 0f41980000;
	mul.f32 	%f21, %f20, 0f41A00000;
	mul.f32 	%f22, %f21, 0f41A80000;
	mul.f32 	%f23, %f22, 0f41B00000;
	mul.f32 	%f24, %f23, 0f41B80000;
	mul.f32 	%f25, %f24, 0f41C00000;
	mul.f32 	%f26, %f25, 0f41C80000;
	mul.f32 	%f27, %f26, 0f41D00000;
	mul.f32 	%f28, %f27, 0f41D80000;
	mul.f32 	%f29, %f28, 0f41E00000;
	mul.f32 	%f30, %f29, 0f41E80000;
	mul.f32 	%f31, %f30, 0f41F00000;
	mul.f32 	%f32, %f31, 0f41F80000;
	mul.f32 	%f33, %f32, 0f42000000;
	mul.f32 	%f34, %f33, 0f42040000;
	mul.f32 	%f35, %f34, 0f42080000;
	mul.f32 	%f36, %f35, 0f420C0000;
	mul.f32 	%f37, %f36, 0f42100000;
	mul.f32 	%f38, %f37, 0f42140000;
	mul.f32 	%f39, %f38, 0f42180000;
	mul.f32 	%f40, %f39, 0f421C0000;
	mul.f32 	%f41, %f40, 0f42200000;
	mul.f32 	%f42, %f41, 0f42240000;
	mul.f32 	%f43, %f42, 0f42280000;
	mul.f32 	%f44, %f43, 0f422C0000;
	mul.f32 	%f45, %f44, 0f42300000;
	mul.f32 	%f46, %f45, 0f42340000;
	mul.f32 	%f47, %f46, 0f42380000;
	mul.f32 	%f48, %f47, 0f423C0000;
	mul.f32 	%f49, %f48, 0f42400000;
	mul.f32 	%f50, %f49, 0f42440000;
	mul.f32 	%f51, %f50, 0f42480000;
	mul.f32 	%f52, %f51, 0f424C0000;
	mul.f32 	%f53, %f52, 0f42500000;
	mul.f32 	%f54, %f53, 0f42540000;
	mul.f32 	%f55, %f54, 0f42580000;
	mul.f32 	%f56, %f55, 0f425C0000;
	mul.f32 	%f57, %f56, 0f42600000;
	mul.f32 	%f58, %f57, 0f42640000;
	mul.f32 	%f59, %f58, 0f42680000;
	mul.f32 	%f60, %f59, 0f426C0000;
	mul.f32 	%f61, %f60, 0f42700000;
	mul.f32 	%f62, %f61, 0f42740000;
	mul.f32 	%f63, %f62, 0f42780000;
	mul.f32 	%f64, %f63, 0f427C0000;
	mul.f32 	%f65, %f64, 0f42800000;
	mul.f32 	%f66, %f65, 0f42820000;
	mul.f32 	%f67, %f66, 0f42840000;
	mul.f32 	%f68, %f67, 0f42860000;
	mul.f32 	%f69, %f68, 0f42880000;
	mul.f32 	%f70, %f69, 0f428A0000;
	mul.f32 	%f71, %f70, 0f428C0000;
	mul.f32 	%f72, %f71, 0f428E0000;
	mul.f32 	%f73, %f72, 0f42900000;
	mul.f32 	%f74, %f73, 0f42920000;
	mul.f32 	%f75, %f74, 0f42940000;
	mul.f32 	%f76, %f75, 0f42960000;
	mul.f32 	%f77, %f76, 0f42980000;
	mul.f32 	%f78, %f77, 0f429A0000;
	mul.f32 	%f79, %f78, 0f429C0000;
	mul.f32 	%f80, %f79, 0f429E0000;
	mul.f32 	%f81, %f80, 0f42A00000;
	mul.f32 	%f82, %f81, 0f42A20000;
	mul.f32 	%f83, %f82, 0f42A40000;
	mul.f32 	%f84, %f83, 0f42A60000;
	mul.f32 	%f85, %f84, 0f42A80000;
	mul.f32 	%f86, %f85, 0f42AA0000;
	mul.f32 	%f87, %f86, 0f42AC0000;
	mul.f32 	%f88, %f87, 0f42AE0000;
	mul.f32 	%f89, %f88, 0f42B00000;
	mul.f32 	%f90, %f89, 0f42B20000;
	mul.f32 	%f91, %f90, 0f42B40000;
	mul.f32 	%f92, %f91, 0f42B60000;
	mul.f32 	%f93, %f92, 0f42B80000;
	mul.f32 	%f94, %f93, 0f42BA0000;
	mul.f32 	%f95, %f94, 0f42BC0000;
	mul.f32 	%f96, %f95, 0f42BE0000;
	mul.f32 	%f97, %f96, 0f42C00000;
	mul.f32 	%f98, %f97, 0f42C20000;
	mul.f32 	%f99, %f98, 0f42C40000;
	mul.f32 	%f100, %f99, 0f42C60000;
	mul.f32 	%f101, %f100, 0f42C80000;
	st.global.f32 	[%rd4], %f101;
	add.s32 	%r10, %r10, %r3;
	setp.lt.s32 	%p2, %r10, %r6;
	@%p2 bra 	$L__BB0_2;
$L__BB0_3:
	ret;

}


// ===== COMPILED SASS (sm_100) =====

	.target	sm_100

	.elftype	@"ET_EXEC"


//--------------------- .note.nv.tkinfo           --------------------------
	.section	.note.nv.tkinfo,"",@"SHT_NOTE"
	.sectionflags	@"SHF_NOTE_NV_TKINFO"
	.tkinfo
        /*0018*/ 	.word	0x00000002
        /*0030*/ 	.string	""
        /*0030*/ 	.string	"ptxas"
        /*0030*/ 	.string	"Cuda compilation tools, release 13.0, V13.0.88"
        /*0030*/ 	.string	"Build cuda_13.0.r13.0/compiler.36424714_0"
        /*0030*/ 	.string	"-arch sm_100 -m 64 "



//--------------------- .note.nv.cuinfo           --------------------------
	.section	.note.nv.cuinfo,"",@"SHT_NOTE"
	.sectionflags	@"SHF_NOTE_NV_CUINFO"
        /*0018*/ 	.short	0x0002
        /*001a*/ 	.short	0x0064
        /*001c*/ 	.short	0x0082
	.zero		2


//--------------------- .nv.info                  --------------------------
	.section	.nv.info,"",@"SHT_CUDA_INFO"
	.align	4


	//----- nvinfo : EIATTR_REGCOUNT
	.align		4
        /*0000*/ 	.byte	0x04, 0x2f
        /*0002*/ 	.short	(.L_1 - .L_0)
	.align		4
.L_0:
        /*0004*/ 	.word	index@(_Z6kernelPfi)
        /*0008*/ 	.word	0x0000000c


	//----- nvinfo : EIATTR_FRAME_SIZE
	.align		4
.L_1:
        /*000c*/ 	.byte	0x04, 0x11
        /*000e*/ 	.short	(.L_3 - .L_2)
	.align		4
.L_2:
        /*0010*/ 	.word	index@(_Z6kernelPfi)
        /*0014*/ 	.word	0x00000000


	//----- nvinfo : EIATTR_MIN_STACK_SIZE
	.align		4
.L_3:
        /*0018*/ 	.byte	0x04, 0x12
        /*001a*/ 	.short	(.L_5 - .L_4)
	.align		4
.L_4:
        /*001c*/ 	.word	index@(_Z6kernelPfi)
        /*0020*/ 	.word	0x00000000
.L_5:


//--------------------- .nv.compat                --------------------------
	.section	.nv.compat,"",@"SHT_CUDA_COMPAT_INFO"
	.align	4
        /*0000*/ 	.byte	0x02, 0x09, 0x00, 0x00, 0x02, 0x02, 0x01, 0x00, 0x02, 0x05, 0x05, 0x00, 0x03, 0x07, 0x01, 0x01
        /*0010*/ 	.byte	0x02, 0x03, 0x00, 0x00, 0x02, 0x06, 0x01, 0x00, 0x04, 0x0b, 0x08, 0x00, 0x09, 0x00, 0x00, 0x00
        /*0020*/ 	.byte	0x00, 0x00, 0x00, 0x00


//--------------------- .nv.info._Z6kernelPfi     --------------------------
	.section	.nv.info._Z6kernelPfi,"",@"SHT_CUDA_INFO"
	.sectionflags	@""
	.align	4


	//----- nvinfo : EIATTR_CUDA_API_VERSION
	.align		4
        /*0000*/ 	.byte	0x04, 0x37
        /*0002*/ 	.short	(.L_7 - .L_6)
.L_6:
        /*0004*/ 	.word	0x00000082


	//----- nvinfo : EIATTR_KPARAM_INFO
	.align		4
.L_7:
        /*0008*/ 	.byte	0x04, 0x17
        /*000a*/ 	.short	(.L_9 - .L_8)
.L_8:
        /*000c*/ 	.word	0x00000000
        /*0010*/ 	.short	0x0001
        /*0012*/ 	.short	0x0008
        /*0014*/ 	.byte	0x00, 0xf0, 0x11, 0x00


	//----- nvinfo : EIATTR_KPARAM_INFO
	.align		4
.L_9:
        /*0018*/ 	.byte	0x04, 0x17
        /*001a*/ 	.short	(.L_11 - .L_10)
.L_10:
        /*001c*/ 	.word	0x00000000
        /*0020*/ 	.short	0x0000
        /*0022*/ 	.short	0x0000
        /*0024*/ 	.byte	0x00, 0xf5, 0x21, 0x00


	//----- nvinfo : EIATTR_SPARSE_MMA_MASK
	.align		4
.L_11:
        /*0028*/ 	.byte	0x03, 0x50
        /*002a*/ 	.short	0x0000


	//----- nvinfo : EIATTR_MAXREG_COUNT
	.align		4
        /*002c*/ 	.byte	0x03, 0x1b
        /*002e*/ 	.short	0x00ff


	//----- nvinfo : EIATTR_MERCURY_ISA_VERSION
	.align		4
        /*0030*/ 	.byte	0x03, 0x5f
        /*0032*/ 	.short	0x0101


	//----- nvinfo : EIATTR_VRC_CTA_INIT_COUNT
	.align		4
        /*0034*/ 	.byte	0x02, 0x4a
	.zero		1
	.zero		1


	//----- nvinfo : EIATTR_EXIT_INSTR_OFFSETS
	.align		4
        /*0038*/ 	.byte	0x04, 0x1c
        /*003a*/ 	.short	(.L_13 - .L_12)


	//   ....[0]....
.L_12:
        /*003c*/ 	.word	0x00000070


	//   ....[1]....
        /*0040*/ 	.word	0x00000740


	//----- nvinfo : EIATTR_CRS_STACK_SIZE
	.align		4
.L_13:
        /*0044*/ 	.byte	0x04, 0x1e
        /*0046*/ 	.short	(.L_15 - .L_14)
.L_14:
        /*0048*/ 	.word	0x00000000


	//----- nvinfo : EIATTR_CBANK_PARAM_SIZE
	.align		4
.L_15:
        /*004c*/ 	.byte	0x03, 0x19
        /*004e*/ 	.short	0x000c


	//----- nvinfo : EIATTR_PARAM_CBANK
	.align		4
        /*0050*/ 	.byte	0x04, 0x0a
        /*0052*/ 	.short	(.L_17 - .L_16)
	.align		4
.L_16:
        /*0054*/ 	.word	index@(.nv.constant0._Z6kernelPfi)
        /*0058*/ 	.short	0x0380
        /*005a*/ 	.short	0x000c


	//----- nvinfo : EIATTR_SW_WAR
	.align		4
.L_17:
        /*005c*/ 	.byte	0x04, 0x36
        /*005e*/ 	.short	(.L_19 - .L_18)
.L_18:
        /*0060*/ 	.word	0x00000008
.L_19:


//--------------------- .nv.callgraph             --------------------------
	.section	.nv.callgraph,"",@"SHT_CUDA_CALLGRAPH"
	.align	4
	.sectionentsize	8
	.align		4
        /*0000*/ 	.word	0x00000000
	.align		4
        /*0004*/ 	.word	0xffffffff
	.align		4
        /*0008*/ 	.word	0x00000000
	.align		4
        /*000c*/ 	.word	0xfffffffe
	.align		4
        /*0010*/ 	.word	0x00000000
	.align		4
        /*0014*/ 	.word	0xfffffffd
	.align		4
        /*0018*/ 	.word	0x00000000
	.align		4
        /*001c*/ 	.word	0xfffffffc


//--------------------- .text._Z6kernelPfi        --------------------------
	.section	.text._Z6kernelPfi,"ax",@progbits
	.align	128
        .global         _Z6kernelPfi
        .type           _Z6kernelPfi,@function
        .size           _Z6kernelPfi,(.L_x_2 - _Z6kernelPfi)
        .other          _Z6kernelPfi,@"STO_CUDA_ENTRY STV_DEFAULT"
_Z6kernelPfi:
.text._Z6kernelPfi:
[----:B------:R-:W-:Y:S01]  /*0000*/  LDC R1, c[0x0][0x37c] ;  /* 0x0000df00ff017b82 */ /* 0x000fe20000000800 */
[----:B------:R-:W0:Y:S01]  /*0010*/  S2R R7, SR_TID.X ;  /* 0x0000000000077919 */ /* 0x000e220000002100 */
[----:B------:R-:W0:Y:S01]  /*0020*/  LDCU UR4, c[0x0][0x360] ;  /* 0x00006c00ff0477ac */ /* 0x000e220008000800 */
[----:B------:R-:W0:Y:S01]  /*0030*/  S2R R0, SR_CTAID.X ;  /* 0x0000000000007919 */ /* 0x000e220000002500 */
[----:B------:R-:W1:Y:S01]  /*0040*/  LDCU UR8, c[0x0][0x388] ;  /* 0x00007100ff0877ac */ /* 0x000e620008000800 */
[----:B0-----:R-:W-:-:S05]  /*0050*/  IMAD R7, R0, UR4, R7 ;  /* 0x0000000400077c24 */ /* 0x001fca000f8e0207 */
[----:B-1----:R-:W-:-:S13]  /*0060*/  ISETP.GE.AND P0, PT, R7, UR8, PT ;  /* 0x0000000807007c0c */ /* 0x002fda000bf06270 */
[----:B------:R-:W-:Y:S05]  /*0070*/  @P0 EXIT ;  /* 0x000000000000094d */ /* 0x000fea0003800000 */
[----:B------:R-:W0:Y:S01]  /*0080*/  LDC.64 R2, c[0x0][0x380] ;  /* 0x0000e000ff027b82 */ /* 0x000e220000000a00 */
[----:B------:R-:W1:Y:S01]  /*0090*/  LDCU UR5, c[0x0][0x370] ;  /* 0x00006e00ff0577ac */ /* 0x000e620008000800 */
[----:B------:R-:W2:Y:S01]  /*00a0*/  LDCU.64 UR6, c[0x0][0x358] ;  /* 0x00006b00ff0677ac */ /* 0x000ea20008000a00 */
[----:B-1----:R-:W-:-:S12]  /*00b0*/  UIMAD UR4, UR4, UR5, URZ ;  /* 0x00000005040472a4 */ /* 0x002fd8000f8e02ff */
.L_x_0:
[----:B01----:R-:W-:-:S05]  /*00c0*/  IMAD.WIDE R4, R7, 0x4, R2 ;  /* 0x0000000407047825 */ /* 0x003fca00078e0202 */
[----:B--2---:R-:W2:Y:S01]  /*00d0*/  LDG.E R0, desc[UR6][R4.64] ;  /* 0x0000000604007981 */ /* 0x004ea2000c1e1900 */
[----:B------:R-:W-:-:S04]  /*00e0*/  IADD3 R7, PT, PT, R7, UR4, RZ ;  /* 0x0000000407077c10 */ /* 0x000fc8000fffe0ff */
[----:B------:R-:W-:Y:S01]  /*00f0*/  ISETP.GE.AND P0, PT, R7, UR8, PT ;  /* 0x0000000807007c0c */ /* 0x000fe2000bf06270 */
[----:B--2---:R-:W-:-:S04]  /*0100*/  FADD R0, R0, 1 ;  /* 0x3f80000000007421 */ /* 0x004fc80000000000 */
[----:B------:R-:W-:-:S04]  /*0110*/  FADD R0, R0, R0 ;  /* 0x0000000000007221 */ /* 0x000fc80000000000 */
[----:B------:R-:W-:-:S04]  /*0120*/  FMUL.M4 R0, R0, 3 ;  /* 0x4040000000007820 */ /* 0x000fc80000600000 */
[----:B------:R-:W-:-:S04]  /*0130*/  FMUL R0, R0, 5 ;  /* 0x40a0000000007820 */ /* 0x000fc80000400000 */
[----:B------:R-:W-:-:S04]  /*0140*/  FMUL R0, R0, 6 ;  /* 0x40c0000000007820 */ /* 0x000fc80000400000 */
[----:B------:R-:W-:-:S04]  /*0150*/  FMUL.M8 R0, R0, 7 ;  /* 0x40e0000000007820 */ /* 0x000fc80000700000 */
[----:B------:R-:W-:-:S04]  /*0160*/  FMUL R0, R0, 9 ;  /* 0x4110000000007820 */ /* 0x000fc80000400000 */
        /* <DEDUP_REMOVED lines=90> */
[----:B------:R-:W-:-:S05]  /*0710*/  FMUL R9, R0, 100 ;  /* 0x42c8000000097820 */ /* 0x000fca0000400000 */
[----:B------:R1:W-:Y:S01]  /*0720*/  STG.E desc[UR6][R4.64], R9 ;  /* 0x0000000904007986 */ /* 0x0003e2000c101906 */
[----:B------:R-:W-:Y:S05]  /*0730*/  @!P0 BRA `(.L_x_0) ;  /* 0xfffffff800608947 */ /* 0x000fea000383ffff */
[----:B------:R-:W-:Y:S05]  /*0740*/  EXIT ;  /* 0x000000000000794d */ /* 0x000fea0003800000 */
.L_x_1:
[----:B------:R-:W-:-:S00]  /*0750*/  BRA `(.L_x_1) ;  /* 0xfffffffc00fc7947 */ /* 0x000fc0000383ffff */
[----:B------:R-:W-:-:S00]  /*0760*/  NOP ;  /* 0x0000000000007918 */ /* 0x000fc00000000000 */
        /* <DEDUP_REMOVED lines=9> */
.L_x_2:


//--------------------- .nv.shared.reserved.0     --------------------------
	.section	.nv.shared.reserved.0,"aw",@nobits
	.weak		__nv_reservedSMEM_offset_0_alias
	.size		__nv_reservedSMEM_offset_0_alias, 0, 64
	.other		__nv_reservedSMEM_offset_0_alias,@"STO_CUDA_RESERVED_SHARED STV_DEFAULT"
__nv_reservedSMEM_offset_0_alias:
	.zero		0
	.zero		64


//--------------------- .nv.constant0._Z6kernelPfi --------------------------
	.section	.nv.constant0._Z6kernelPfi,"a",@progbits
	.sectionflags	@""
	.align	4
.nv.constant0._Z6kernelPfi:
	.zero		908


//--------------------- SYMBOLS --------------------------

	.type		.nv.reservedSmem.offset0,@object
	.size		.nv.reservedSmem.offset0,0x4
